//
// Generated by NVIDIA NVVM Compiler
//
// Compiler Build ID: CL-36424714
// Cuda compilation tools, release 13.0, V13.0.88
// Based on NVVM 20.0.0
//

.version 9.0
.target sm_100
.address_size 64

	// .globl	_Z12mandelKernelffffiiimPii

.visible .entry _Z12mandelKernelffffiiimPii(
	.param .f32 _Z12mandelKernelffffiiimPii_param_0,
	.param .f32 _Z12mandelKernelffffiiimPii_param_1,
	.param .f32 _Z12mandelKernelffffiiimPii_param_2,
	.param .f32 _Z12mandelKernelffffiiimPii_param_3,
	.param .u32 _Z12mandelKernelffffiiimPii_param_4,
	.param .u32 _Z12mandelKernelffffiiimPii_param_5,
	.param .u32 _Z12mandelKernelffffiiimPii_param_6,
	.param .u64 _Z12mandelKernelffffiiimPii_param_7,
	.param .u64 .ptr .align 1 _Z12mandelKernelffffiiimPii_param_8,
	.param .u32 _Z12mandelKernelffffiiimPii_param_9
)
{
	.reg .pred 	%p<15>;
	.reg .b32 	%r<53>;
	.reg .b32 	%f<20>;
	.reg .b64 	%rd<15>;

	ld.param.f32 	%f9, [_Z12mandelKernelffffiiimPii_param_0];
	ld.param.f32 	%f10, [_Z12mandelKernelffffiiimPii_param_1];
	ld.param.f32 	%f11, [_Z12mandelKernelffffiiimPii_param_2];
	ld.param.f32 	%f12, [_Z12mandelKernelffffiiimPii_param_3];
	ld.param.u32 	%r24, [_Z12mandelKernelffffiiimPii_param_4];
	ld.param.u32 	%r25, [_Z12mandelKernelffffiiimPii_param_5];
	ld.param.u32 	%r27, [_Z12mandelKernelffffiiimPii_param_6];
	ld.param.u64 	%rd5, [_Z12mandelKernelffffiiimPii_param_7];
	ld.param.u64 	%rd6, [_Z12mandelKernelffffiiimPii_param_8];
	ld.param.u32 	%r26, [_Z12mandelKernelffffiiimPii_param_9];
	mov.u32 	%r28, %ctaid.x;
	mov.u32 	%r29, %ntid.x;
	mov.u32 	%r30, %tid.x;
	mad.lo.s32 	%r31, %r28, %r29, %r30;
	mul.lo.s32 	%r1, %r26, %r31;
	mov.u32 	%r32, %ctaid.y;
	mov.u32 	%r33, %ntid.y;
	mov.u32 	%r34, %tid.y;
	mad.lo.s32 	%r2, %r32, %r33, %r34;
	setp.ge.s32 	%p1, %r2, %r27;
	@%p1 bra 	$L__BB0_14;
	cvta.to.global.u64 	%rd1, %rd6;
	cvt.u64.u32 	%rd7, %r2;
	mul.lo.s64 	%rd2, %rd5, %rd7;
	setp.lt.s32 	%p2, %r26, 1;
	setp.ge.s32 	%p3, %r1, %r25;
	or.pred  	%p4, %p2, %p3;
	@%p4 bra 	$L__BB0_14;
	add.s64 	%rd3, %rd1, %rd2;
	cvt.rn.f32.u32 	%f13, %r2;
	fma.rn.f32 	%f1, %f12, %f13, %f10;
	setp.lt.s32 	%p5, %r24, 1;
	@%p5 bra 	$L__BB0_8;
	mov.b32 	%r45, 0;
$L__BB0_4:
	add.s32 	%r4, %r45, %r1;
	cvt.rn.f32.s32 	%f14, %r4;
	fma.rn.f32 	%f2, %f11, %f14, %f9;
	mov.b32 	%r46, 0;
	mov.f32 	%f18, %f1;
	mov.f32 	%f19, %f2;
$L__BB0_5:
	mul.f32 	%f5, %f19, %f19;
	mul.f32 	%f6, %f18, %f18;
	add.f32 	%f15, %f5, %f6;
	setp.gt.f32 	%p10, %f15, 0f40800000;
	mov.u32 	%r47, %r46;
	@%p10 bra 	$L__BB0_7;
	sub.f32 	%f16, %f5, %f6;
	add.f32 	%f17, %f19, %f19;
	add.f32 	%f19, %f2, %f16;
	fma.rn.f32 	%f18, %f17, %f18, %f1;
	add.s32 	%r46, %r46, 1;
	setp.ne.s32 	%p11, %r46, %r24;
	mov.u32 	%r47, %r24;
	@%p11 bra 	$L__BB0_5;
$L__BB0_7:
	mul.wide.s32 	%rd13, %r4, 4;
	add.s64 	%rd14, %rd3, %rd13;
	st.global.u32 	[%rd14], %r47;
	add.s32 	%r45, %r45, 1;
	setp.lt.s32 	%p12, %r45, %r26;
	add.s32 	%r44, %r4, 1;
	setp.lt.s32 	%p13, %r44, %r25;
	and.pred  	%p14, %p12, %p13;
	@%p14 bra 	$L__BB0_4;
	bra.uni 	$L__BB0_14;
$L__BB0_8:
	not.b32 	%r36, %r1;
	add.s32 	%r37, %r25, %r36;
	add.s32 	%r38, %r26, -1;
	min.u32 	%r39, %r37, %r38;
	add.s32 	%r9, %r39, 1;
	and.b32  	%r10, %r9, 3;
	setp.lt.u32 	%p6, %r39, 3;
	mov.b32 	%r50, 0;
	@%p6 bra 	$L__BB0_11;
	and.b32  	%r50, %r9, -4;
	neg.s32 	%r49, %r50;
	add.s64 	%rd8, %rd2, %rd1;
	add.s64 	%rd4, %rd8, 8;
	mov.u32 	%r48, %r1;
$L__BB0_10:
	mul.wide.s32 	%rd9, %r48, 4;
	add.s64 	%rd10, %rd4, %rd9;
	mov.b32 	%r40, 0;
	st.global.u32 	[%rd10+-8], %r40;
	st.global.u32 	[%rd10+-4], %r40;
	st.global.u32 	[%rd10], %r40;
	st.global.u32 	[%rd10+4], %r40;
	add.s32 	%r49, %r49, 4;
	add.s32 	%r48, %r48, 4;
	setp.ne.s32 	%p7, %r49, 0;
	@%p7 bra 	$L__BB0_10;
$L__BB0_11:
	setp.eq.s32 	%p8, %r10, 0;
	@%p8 bra 	$L__BB0_14;
	add.s32 	%r52, %r50, %r1;
	neg.s32 	%r51, %r10;
$L__BB0_13:
	.pragma "nounroll";
	mul.wide.s32 	%rd11, %r52, 4;
	add.s64 	%rd12, %rd3, %rd11;
	mov.b32 	%r41, 0;
	st.global.u32 	[%rd12], %r41;
	add.s32 	%r52, %r52, 1;
	add.s32 	%r51, %r51, 1;
	setp.ne.s32 	%p9, %r51, 0;
	@%p9 bra 	$L__BB0_13;
$L__BB0_14:
	ret;

}


// ===== COMPILED SASS (sm_100) =====

	.target	sm_100

	.elftype	@"ET_EXEC"


//--------------------- .note.nv.tkinfo           --------------------------
	.section	.note.nv.tkinfo,"",@"SHT_NOTE"
	.sectionflags	@"SHF_NOTE_NV_TKINFO"
	.tkinfo
        /*0018*/ 	.word	0x00000002
        /*0030*/ 	.string	""
        /*0030*/ 	.string	"ptxas"
        /*0030*/ 	.string	"Cuda compilation tools, release 13.0, V13.0.88"
        /*0030*/ 	.string	"Build cuda_13.0.r13.0/compiler.36424714_0"
        /*0030*/ 	.string	"-arch sm_100 -m 64 "



//--------------------- .note.nv.cuinfo           --------------------------
	.section	.note.nv.cuinfo,"",@"SHT_NOTE"
	.sectionflags	@"SHF_NOTE_NV_CUINFO"
        /*0018*/ 	.short	0x0002
        /*001a*/ 	.short	0x0064
        /*001c*/ 	.short	0x0082
	.zero		2


//--------------------- .nv.info                  --------------------------
	.section	.nv.info,"",@"SHT_CUDA_INFO"
	.align	4


	//----- nvinfo : EIATTR_REGCOUNT
	.align		4
        /*0000*/ 	.byte	0x04, 0x2f
        /*0002*/ 	.short	(.L_1 - .L_0)
	.align		4
.L_0:
        /*0004*/ 	.word	index@(_Z12mandelKernelffffiiimPii)
        /*0008*/ 	.word	0x00000014


	//----- nvinfo : EIATTR_FRAME_SIZE
	.align		4
.L_1:
        /*000c*/ 	.byte	0x04, 0x11
        /*000e*/ 	.short	(.L_3 - .L_2)
	.align		4
.L_2:
        /*0010*/ 	.word	index@(_Z12mandelKernelffffiiimPii)
        /*0014*/ 	.word	0x00000000


	//----- nvinfo : EIATTR_MIN_STACK_SIZE
	.align		4
.L_3:
        /*0018*/ 	.byte	0x04, 0x12
        /*001a*/ 	.short	(.L_5 - .L_4)
	.align		4
.L_4:
        /*001c*/ 	.word	index@(_Z12mandelKernelffffiiimPii)
        /*0020*/ 	.word	0x00000000
.L_5:


//--------------------- .nv.compat                --------------------------
	.section	.nv.compat,"",@"SHT_CUDA_COMPAT_INFO"
	.align	4
        /*0000*/ 	.byte	0x02, 0x09, 0x00, 0x00, 0x02, 0x02, 0x01, 0x00, 0x02, 0x05, 0x05, 0x00, 0x03, 0x07, 0x01, 0x01
        /*0010*/ 	.byte	0x02, 0x03, 0x00, 0x00, 0x02, 0x06, 0x01, 0x00, 0x04, 0x0b, 0x08, 0x00, 0x01, 0x00, 0x00, 0x00
        /*0020*/ 	.byte	0x00, 0x00, 0x00, 0x00


//--------------------- .nv.info._Z12mandelKernelffffiiimPii --------------------------
	.section	.nv.info._Z12mandelKernelffffiiimPii,"",@"SHT_CUDA_INFO"
	.sectionflags	@""
	.align	4


	//----- nvinfo : EIATTR_CUDA_API_VERSION
	.align		4
        /*0000*/ 	.byte	0x04, 0x37
        /*0002*/ 	.short	(.L_7 - .L_6)
.L_6:
        /*0004*/ 	.word	0x00000082


	//----- nvinfo : EIATTR_KPARAM_INFO
	.align		4
.L_7:
        /*0008*/ 	.byte	0x04, 0x17
        /*000a*/ 	.short	(.L_9 - .L_8)
.L_8:
        /*000c*/ 	.word	0x00000000
        /*0010*/ 	.short	0x0009
        /*0012*/ 	.short	0x0030
        /*0014*/ 	.byte	0x00, 0xf0, 0x11, 0x00


	//----- nvinfo : EIATTR_KPARAM_INFO
	.align		4
.L_9:
        /*0018*/ 	.byte	0x04, 0x17
        /*001a*/ 	.short	(.L_11 - .L_10)
.L_10:
        /*001c*/ 	.word	0x00000000
        /*0020*/ 	.short	0x0008
        /*0022*/ 	.short	0x0028
        /*0024*/ 	.byte	0x00, 0xf5, 0x21, 0x00


	//----- nvinfo : EIATTR_KPARAM_INFO
	.align		4
.L_11:
        /*0028*/ 	.byte	0x04, 0x17
        /*002a*/ 	.short	(.L_13 - .L_12)
.L_12:
        /*002c*/ 	.word	0x00000000
        /*0030*/ 	.short	0x0007
        /*0032*/ 	.short	0x0020
        /*0034*/ 	.byte	0x00, 0xf0, 0x21, 0x00


	//----- nvinfo : EIATTR_KPARAM_INFO
	.align		4
.L_13:
        /*0038*/ 	.byte	0x04, 0x17
        /*003a*/ 	.short	(.L_15 - .L_14)
.L_14:
        /*003c*/ 	.word	0x00000000
        /*0040*/ 	.short	0x0006
        /*0042*/ 	.short	0x0018
        /*0044*/ 	.byte	0x00, 0xf0, 0x11, 0x00


	//----- nvinfo : EIATTR_KPARAM_INFO
	.align		4
.L_15:
        /*0048*/ 	.byte	0x04, 0x17
        /*004a*/ 	.short	(.L_17 - .L_16)
.L_16:
        /*004c*/ 	.word	0x00000000
        /*0050*/ 	.short	0x0005
        /*0052*/ 	.short	0x0014
        /*0054*/ 	.byte	0x00, 0xf0, 0x11, 0x00


	//----- nvinfo : EIATTR_KPARAM_INFO
	.align		4
.L_17:
        /*0058*/ 	.byte	0x04, 0x17
        /*005a*/ 	.short	(.L_19 - .L_18)
.L_18:
        /*005c*/ 	.word	0x00000000
        /*0060*/ 	.short	0x0004
        /*0062*/ 	.short	0x0010
        /*0064*/ 	.byte	0x00, 0xf0, 0x11, 0x00


	//----- nvinfo : EIATTR_KPARAM_INFO
	.align		4
.L_19:
        /*0068*/ 	.byte	0x04, 0x17
        /*006a*/ 	.short	(.L_21 - .L_20)
.L_20:
        /*006c*/ 	.word	0x00000000
        /*0070*/ 	.short	0x0003
        /*0072*/ 	.short	0x000c
        /*0074*/ 	.byte	0x00, 0xf0, 0x11, 0x00


	//----- nvinfo : EIATTR_KPARAM_INFO
	.align		4
.L_21:
        /*0078*/ 	.byte	0x04, 0x17
        /*007a*/ 	.short	(.L_23 - .L_22)
.L_22:
        /*007c*/ 	.word	0x00000000
        /*0080*/ 	.short	0x0002
        /*0082*/ 	.short	0x0008
        /*0084*/ 	.byte	0x00, 0xf0, 0x11, 0x00


	//----- nvinfo : EIATTR_KPARAM_INFO
	.align		4
.L_23:
        /*0088*/ 	.byte	0x04, 0x17
        /*008a*/ 	.short	(.L_25 - .L_24)
.L_24:
        /*008c*/ 	.word	0x00000000
        /*0090*/ 	.short	0x0001
        /*0092*/ 	.short	0x0004
        /*0094*/ 	.byte	0x00, 0xf0, 0x11, 0x00


	//----- nvinfo : EIATTR_KPARAM_INFO
	.align		4
.L_25:
        /*0098*/ 	.byte	0x04, 0x17
        /*009a*/ 	.short	(.L_27 - .L_26)
.L_26:
        /*009c*/ 	.word	0x00000000
        /*00a0*/ 	.short	0x0000
        /*00a2*/ 	.short	0x0000
        /*00a4*/ 	.byte	0x00, 0xf0, 0x11, 0x00


	//----- nvinfo : EIATTR_SPARSE_MMA_MASK
	.align		4
.L_27:
        /*00a8*/ 	.byte	0x03, 0x50
        /*00aa*/ 	.short	0x0000


	//----- nvinfo : EIATTR_MAXREG_COUNT
	.align		4
        /*00ac*/ 	.byte	0x03, 0x1b
        /*00ae*/ 	.short	0x00ff


	//----- nvinfo : EIATTR_MERCURY_ISA_VERSION
	.align		4
        /*00b0*/ 	.byte	0x03, 0x5f
        /*00b2*/ 	.short	0x0101


	//----- nvinfo : EIATTR_VRC_CTA_INIT_COUNT
	.align		4
        /*00b4*/ 	.byte	0x02, 0x4a
	.zero		1
	.zero		1


	//----- nvinfo : EIATTR_EXIT_INSTR_OFFSETS
	.align		4
        /*00b8*/ 	.byte	0x04, 0x1c
        /*00ba*/ 	.short	(.L_29 - .L_28)


	//   ....[0]....
.L_28:
        /*00bc*/ 	.word	0x000000b0


	//   ....[1]....
        /*00c0*/ 	.word	0x00000110


	//   ....[2]....
        /*00c4*/ 	.word	0x00000420


	//   ....[3]....
        /*00c8*/ 	.word	0x00000440


	//   ....[4]....
        /*00cc*/ 	.word	0x000009b0


	//   ....[5]....
        /*00d0*/ 	.word	0x00000a40


	//----- nvinfo : EIATTR_CRS_STACK_SIZE
	.align		4
.L_29:
        /*00d4*/ 	.byte	0x04, 0x1e
        /*00d6*/ 	.short	(.L_31 - .L_30)
.L_30:
        /*00d8*/ 	.word	0x00000000


	//----- nvinfo : EIATTR_CBANK_PARAM_SIZE
	.align		4
.L_31:
        /*00dc*/ 	.byte	0x03, 0x19
        /*00de*/ 	.short	0x0034


	//----- nvinfo : EIATTR_PARAM_CBANK
	.align		4
        /*00e0*/ 	.byte	0x04, 0x0a
        /*00e2*/ 	.short	(.L_33 - .L_32)
	.align		4
.L_32:
        /*00e4*/ 	.word	index@(.nv.constant0._Z12mandelKernelffffiiimPii)
        /*00e8*/ 	.short	0x0380
        /*00ea*/ 	.short	0x0034


	//----- nvinfo : EIATTR_SW_WAR
	.align		4
.L_33:
        /*00ec*/ 	.byte	0x04, 0x36
        /*00ee*/ 	.short	(.L_35 - .L_34)
.L_34:
        /*00f0*/ 	.word	0x00000008
.L_35:


//--------------------- .nv.callgraph             --------------------------
	.section	.nv.callgraph,"",@"SHT_CUDA_CALLGRAPH"
	.align	4
	.sectionentsize	8
	.align		4
        /*0000*/ 	.word	0x00000000
	.align		4
        /*0004*/ 	.word	0xffffffff
	.align		4
        /*0008*/ 	.word	0x00000000
	.align		4
        /*000c*/ 	.word	0xfffffffe
	.align		4
        /*0010*/ 	.word	0x00000000
	.align		4
        /*0014*/ 	.word	0xfffffffd
	.align		4
        /*0018*/ 	.word	0x00000000
	.align		4
        /*001c*/ 	.word	0xfffffffc


//--------------------- .text._Z12mandelKernelffffiiimPii --------------------------
	.section	.text._Z12mandelKernelffffiiimPii,"ax",@progbits
	.align	128
        .global         _Z12mandelKernelffffiiimPii
        .type           _Z12mandelKernelffffiiimPii,@function
        .size           _Z12mandelKernelffffiiimPii,(.L_x_16 - _Z12mandelKernelffffiiimPii)
        .other          _Z12mandelKernelffffiiimPii,@"STO_CUDA_ENTRY STV_DEFAULT"
_Z12mandelKernelffffiiimPii:
.text._Z12mandelKernelffffiiimPii:
[----:B------:R-:W-:Y:S01]  /*0000*/  LDC R1, c[0x0][0x37c] ;  /* 0x0000df00ff017b82 */ /* 0x000fe20000000800 */
[----:B------:R-:W0:Y:S07]  /*0010*/  S2R R2, SR_TID.Y ;  /* 0x0000000000027919 */ /* 0x000e2e0000002200 */
[----:B------:R-:W1:Y:S01]  /*0020*/  LDC R0, c[0x0][0x360] ;  /* 0x0000d800ff007b82 */ /* 0x000e620000000800 */
[----:B------:R-:W2:Y:S01]  /*0030*/  LDCU UR6, c[0x0][0x398] ;  /* 0x00007300ff0677ac */ /* 0x000ea20008000800 */
[----:B------:R-:W1:Y:S06]  /*0040*/  S2R R5, SR_TID.X ;  /* 0x0000000000057919 */ /* 0x000e6c0000002100 */
[----:B------:R-:W0:Y:S08]  /*0050*/  S2UR UR5, SR_CTAID.Y ;  /* 0x00000000000579c3 */ /* 0x000e300000002600 */
[----:B------:R-:W0:Y:S08]  /*0060*/  LDC R3, c[0x0][0x364] ;  /* 0x0000d900ff037b82 */ /* 0x000e300000000800 */
[----:B------:R-:W1:Y:S01]  /*0070*/  S2UR UR4, SR_CTAID.X ;  /* 0x00000000000479c3 */ /* 0x000e620000002500 */
[----:B0-----:R-:W-:-:S05]  /*0080*/  IMAD R3, R3, UR5, R2 ;  /* 0x0000000503037c24 */ /* 0x001fca000f8e0202 */
[----:B--2---:R-:W-:Y:S01]  /*0090*/  ISETP.GE.AND P0, PT, R3, UR6, PT ;  /* 0x0000000603007c0c */ /* 0x004fe2000bf06270 */
[----:B-1----:R-:W-:-:S12]  /*00a0*/  IMAD R0, R0, UR4, R5 ;  /* 0x0000000400007c24 */ /* 0x002fd8000f8e0205 */
[----:B------:R-:W-:Y:S05]  /*00b0*/  @P0 EXIT ;  /* 0x000000000000094d */ /* 0x000fea0003800000 */
[----:B------:R-:W0:Y:S01]  /*00c0*/  LDC R7, c[0x0][0x3b0] ;  /* 0x0000ec00ff077b82 */ /* 0x000e220000000800 */
[----:B------:R-:W1:Y:S01]  /*00d0*/  LDCU UR4, c[0x0][0x394] ;  /* 0x00007280ff0477ac */ /* 0x000e620008000800 */
[----:B0-----:R-:W-:-:S05]  /*00e0*/  IMAD R0, R0, R7, RZ ;  /* 0x0000000700007224 */ /* 0x001fca00078e02ff */
[----:B-1----:R-:W-:-:S04]  /*00f0*/  ISETP.GE.AND P0, PT, R0, UR4, PT ;  /* 0x0000000400007c0c */ /* 0x002fc8000bf06270 */
[----:B------:R-:W-:-:S13]  /*0100*/  ISETP.LT.OR P0, PT, R7, 0x1, P0 ;  /* 0x000000010700780c */ /* 0x000fda0000701670 */
[----:B------:R-:W-:Y:S05]  /*0110*/  @P0 EXIT ;  /* 0x000000000000094d */ /* 0x000fea0003800000 */
[----:B------:R-:W0:Y:S01]  /*0120*/  LDCU UR10, c[0x0][0x390] ;  /* 0x00007200ff0a77ac */ /* 0x000e220008000800 */
[----:B------:R-:W1:Y:S01]  /*0130*/  LDC.64 R4, c[0x0][0x3a8] ;  /* 0x0000ea00ff047b82 */ /* 0x000e620000000a00 */
[----:B------:R-:W-:Y:S01]  /*0140*/  I2FP.F32.U32 R2, R3 ;  /* 0x0000000300027245 */ /* 0x000fe20000201000 */
[----:B------:R-:W1:Y:S01]  /*0150*/  LDCU.64 UR8, c[0x0][0x3a0] ;  /* 0x00007400ff0877ac */ /* 0x000e620008000a00 */
[----:B------:R-:W2:Y:S05]  /*0160*/  LDCU UR5, c[0x0][0x38c] ;  /* 0x00007180ff0577ac */ /* 0x000eaa0008000800 */
[----:B------:R-:W2:Y:S01]  /*0170*/  LDC R9, c[0x0][0x384] ;  /* 0x0000e100ff097b82 */ /* 0x000ea20000000800 */
[----:B------:R-:W3:Y:S01]  /*0180*/  LDCU.64 UR6, c[0x0][0x358] ;  /* 0x00006b00ff0677ac */ /* 0x000ee20008000a00 */
[----:B0-----:R-:W-:Y:S01]  /*0190*/  UISETP.GE.AND UP0, UPT, UR10, 0x1, UPT ;  /* 0x000000010a00788c */ /* 0x001fe2000bf06270 */
[----:B-1----:R-:W-:-:S04]  /*01a0*/  IMAD.WIDE.U32 R4, R3, UR8, R4 ;  /* 0x0000000803047c25 */ /* 0x002fc8000f8e0004 */
[----:B------:R-:W-:Y:S02]  /*01b0*/  IMAD R3, R3, UR9, R5 ;  /* 0x0000000903037c24 */ /* 0x000fe4000f8e0205 */
[----:B--2---:R-:W-:Y:S01]  /*01c0*/  FFMA R6, R2, UR5, R9 ;  /* 0x0000000502067c23 */ /* 0x004fe20008000009 */
[----:B------:R-:W-:Y:S01]  /*01d0*/  IMAD.MOV.U32 R2, RZ, RZ, R4 ;  /* 0x000000ffff027224 */ /* 0x000fe200078e0004 */
[----:B---3--:R-:W-:Y:S06]  /*01e0*/  BRA.U !UP0, `(.L_x_0) ;  /* 0x0000000108987547 */ /* 0x008fec000b800000 */
[----:B------:R-:W-:-:S05]  /*01f0*/  UMOV UR4, URZ ;  /* 0x000000ff00047c82 */ /* 0x000fca0008000000 */
.L_x_4:
[----:B------:R-:W0:Y:S01]  /*0200*/  LDC R5, c[0x0][0x380] ;  /* 0x0000e000ff057b82 */ /* 0x000e220000000800 */
[----:B------:R-:W0:Y:S01]  /*0210*/  LDCU UR5, c[0x0][0x388] ;  /* 0x00007100ff0577ac */ /* 0x000e220008000800 */
[----:B------:R-:W-:Y:S01]  /*0220*/  IADD3 R11, PT, PT, R0, UR4, RZ ;  /* 0x00000004000b7c10 */ /* 0x000fe2000fffe0ff */
[----:B------:R-:W-:Y:S01]  /*0230*/  BSSY.RECONVERGENT B0, `(.L_x_1) ;  /* 0x0000016000007945 */ /* 0x000fe20003800200 */
[----:B------:R-:W1:Y:S02]  /*0240*/  LDCU UR8, c[0x0][0x390] ;  /* 0x00007200ff0877ac */ /* 0x000e640008000800 */
[----:B------:R-:W-:Y:S01]  /*0250*/  I2FP.F32.S32 R4, R11 ;  /* 0x0000000b00047245 */ /* 0x000fe20000201400 */
[----:B------:R-:W2:Y:S04]  /*0260*/  LDCU UR9, c[0x0][0x390] ;  /* 0x00007200ff0977ac */ /* 0x000ea80008000800 */
[----:B0-----:R-:W-:Y:S01]  /*0270*/  FFMA R8, R4, UR5, R5 ;  /* 0x0000000504087c23 */ /* 0x001fe20008000005 */
[----:B------:R-:W-:Y:S01]  /*0280*/  IMAD.MOV.U32 R4, RZ, RZ, RZ ;  /* 0x000000ffff047224 */ /* 0x000fe200078e00ff */
[----:B------:R-:W-:-:S02]  /*0290*/  MOV R5, R6 ;  /* 0x0000000600057202 */ /* 0x000fc40000000f00 */
[----:B-12---:R-:W-:-:S07]  /*02a0*/  IMAD.MOV.U32 R7, RZ, RZ, R8 ;  /* 0x000000ffff077224 */ /* 0x006fce00078e0008 */
.L_x_3:
[----:B------:R-:W-:Y:S01]  /*02b0*/  FMUL R10, R7, R7 ;  /* 0x00000007070a7220 */ /* 0x000fe20000400000 */
[----:B------:R-:W-:-:S04]  /*02c0*/  FMUL R13, R5, R5 ;  /* 0x00000005050d7220 */ /* 0x000fc80000400000 */
[----:B------:R-:W-:-:S05]  /*02d0*/  FADD R9, R10, R13 ;  /* 0x0000000d0a097221 */ /* 0x000fca0000000000 */
[----:B------:R-:W-:Y:S02]  /*02e0*/  FSETP.GT.AND P0, PT, R9, 4, PT ;  /* 0x408000000900780b */ /* 0x000fe40003f04000 */
[----:B------:R-:W-:-:S11]  /*02f0*/  MOV R9, R4 ;  /* 0x0000000400097202 */ /* 0x000fd60000000f00 */
[----:B------:R-:W-:Y:S05]  /*0300*/  @P0 BRA `(.L_x_2) ;  /* 0x0000000000200947 */ /* 0x000fea0003800000 */
[----:B------:R-:W-:Y:S02]  /*0310*/  VIADD R4, R4, 0x1 ;  /* 0x0000000104047836 */ /* 0x000fe40000000000 */
[----:B------:R-:W-:Y:S01]  /*0320*/  FADD R9, R7, R7 ;  /* 0x0000000707097221 */ /* 0x000fe20000000000 */
[----:B------:R-:W-:Y:S02]  /*0330*/  FADD R7, R10, -R13 ;  /* 0x8000000d0a077221 */ /* 0x000fe40000000000 */
[----:B------:R-:W-:Y:S01]  /*0340*/  ISETP.NE.AND P0, PT, R4, UR9, PT ;  /* 0x0000000904007c0c */ /* 0x000fe2000bf05270 */
[----:B------:R-:W-:Y:S01]  /*0350*/  FFMA R5, R9, R5, R6 ;  /* 0x0000000509057223 */ /* 0x000fe20000000006 */
[----:B------:R-:W-:-:S11]  /*0360*/  FADD R7, R8, R7 ;  /* 0x0000000708077221 */ /* 0x000fd60000000000 */
[----:B------:R-:W-:Y:S05]  /*0370*/  @P0 BRA `(.L_x_3) ;  /* 0xfffffffc00cc0947 */ /* 0x000fea000383ffff */
[----:B------:R-:W-:-:S07]  /*0380*/  MOV R9, UR8 ;  /* 0x0000000800097c02 */ /* 0x000fce0008000f00 */
.L_x_2:
[----:B------:R-:W-:Y:S05]  /*0390*/  BSYNC.RECONVERGENT B0 ;  /* 0x0000000000007941 */ /* 0x000fea0003800200 */
.L_x_1:
[----:B------:R-:W0:Y:S01]  /*03a0*/  LDCU UR10, c[0x0][0x394] ;  /* 0x00007280ff0a77ac */ /* 0x000e220008000800 */
[C---:B------:R-:W-:Y:S02]  /*03b0*/  VIADD R7, R11.reuse, 0x1 ;  /* 0x000000010b077836 */ /* 0x040fe40000000000 */
[----:B------:R-:W-:Y:S01]  /*03c0*/  IMAD.WIDE R4, R11, 0x4, R2 ;  /* 0x000000040b047825 */ /* 0x000fe200078e0202 */
[----:B------:R-:W1:Y:S01]  /*03d0*/  LDCU UR5, c[0x0][0x3b0] ;  /* 0x00007600ff0577ac */ /* 0x000e620008000800 */
[----:B------:R-:W-:-:S03]  /*03e0*/  UIADD3 UR4, UPT, UPT, UR4, 0x1, URZ ;  /* 0x0000000104047890 */ /* 0x000fc6000fffe0ff */
[----:B------:R2:W-:Y:S01]  /*03f0*/  STG.E desc[UR6][R4.64], R9 ;  /* 0x0000000904007986 */ /* 0x0005e2000c101906 */
[----:B0-----:R-:W-:Y:S01]  /*0400*/  ISETP.GE.AND P0, PT, R7, UR10, PT ;  /* 0x0000000a07007c0c */ /* 0x001fe2000bf06270 */
[----:B-1----:R-:W-:-:S12]  /*0410*/  UISETP.GE.AND UP0, UPT, UR4, UR5, UPT ;  /* 0x000000050400728c */ /* 0x002fd8000bf06270 */
[----:B--2---:R-:W-:Y:S05]  /*0420*/  @P0 EXIT ;  /* 0x000000000000094d */ /* 0x004fea0003800000 */
[----:B------:R-:W-:Y:S05]  /*0430*/  BRA.U !UP0, `(.L_x_4) ;  /* 0xfffffffd08707547 */ /* 0x000fea000b83ffff */
[----:B------:R-:W-:Y:S05]  /*0440*/  EXIT ;  /* 0x000000000000794d */ /* 0x000fea0003800000 */
.L_x_0:
[----:B------:R-:W-:Y:S01]  /*0450*/  IADD3 R7, PT, PT, R7, -0x1, RZ ;  /* 0xffffffff07077810 */ /* 0x000fe20007ffe0ff */
[----:B------:R-:W-:Y:S01]  /*0460*/  BSSY.RECONVERGENT B1, `(.L_x_5) ;  /* 0x0000052000017945 */ /* 0x000fe20003800200 */
[----:B------:R-:W-:-:S04]  /*0470*/  LOP3.LUT R6, RZ, R0, RZ, 0x33, !PT ;  /* 0x00000000ff067212 */ /* 0x000fc800078e33ff */
[----:B------:R-:W-:Y:S01]  /*0480*/  VIADDMNMX.U32 R6, R6, UR4, R7, PT ;  /* 0x0000000406067c46 */ /* 0x000fe2000b800007 */
[----:B------:R-:W-:-:S03]  /*0490*/  HFMA2 R7, -RZ, RZ, 0, 0 ;  /* 0x00000000ff077431 */ /* 0x000fc600000001ff */
[C---:B------:R-:W-:Y:S01]  /*04a0*/  ISETP.GE.U32.AND P0, PT, R6.reuse, 0x3, PT ;  /* 0x000000030600780c */ /* 0x040fe20003f06070 */
[----:B------:R-:W-:-:S05]  /*04b0*/  VIADD R8, R6, 0x1 ;  /* 0x0000000106087836 */ /* 0x000fca0000000000 */
[----:B------:R-:W-:-:S07]  /*04c0*/  LOP3.LUT R6, R8, 0x3, RZ, 0xc0, !PT ;  /* 0x0000000308067812 */ /* 0x000fce00078ec0ff */
[----:B------:R-:W-:Y:S05]  /*04d0*/  @!P0 BRA `(.L_x_6) ;  /* 0x0000000400288947 */ /* 0x000fea0003800000 */
[----:B------:R-:W-:Y:S01]  /*04e0*/  LOP3.LUT R7, R8, 0xfffffffc, RZ, 0xc0, !PT ;  /* 0xfffffffc08077812 */ /* 0x000fe200078ec0ff */
[----:B------:R-:W-:Y:S01]  /*04f0*/  BSSY.RELIABLE B0, `(.L_x_7) ;  /* 0x000003f000007945 */ /* 0x000fe20003800100 */
[----:B------:R-:W-:Y:S01]  /*0500*/  IADD3 R4, P1, PT, R4, 0x8, RZ ;  /* 0x0000000804047810 */ /* 0x000fe20007f3e0ff */
[----:B------:R-:W-:Y:S02]  /*0510*/  IMAD.MOV.U32 R9, RZ, RZ, R0 ;  /* 0x000000ffff097224 */ /* 0x000fe400078e0000 */
[----:B------:R-:W-:Y:S01]  /*0520*/  IMAD.MOV R8, RZ, RZ, -R7 ;  /* 0x000000ffff087224 */ /* 0x000fe200078e0a07 */
[----:B------:R-:W-:-:S04]  /*0530*/  IADD3.X R5, PT, PT, RZ, R3, RZ, P1, !PT ;  /* 0x00000003ff057210 */ /* 0x000fc80000ffe4ff */
[----:B------:R-:W-:-:S13]  /*0540*/  ISETP.GE.AND P0, PT, R8, RZ, PT ;  /* 0x000000ff0800720c */ /* 0x000fda0003f06270 */
[----:B------:R-:W-:Y:S05]  /*0550*/  @P0 BRA `(.L_x_8) ;  /* 0x0000000000e00947 */ /* 0x000fea0003800000 */
[----:B------:R-:W-:Y:S01]  /*0560*/  IADD3 R10, PT, PT, -R8, RZ, RZ ;  /* 0x000000ff080a7210 */ /* 0x000fe20007ffe1ff */
[----:B------:R-:W-:Y:S01]  /*0570*/  BSSY.RECONVERGENT B2, `(.L_x_9) ;  /* 0x0000020000027945 */ /* 0x000fe20003800200 */
[----:B------:R-:W-:Y:S02]  /*0580*/  PLOP3.LUT P0, PT, PT, PT, PT, 0x80, 0x8 ;  /* 0x000000000008781c */ /* 0x000fe40003f0f070 */
[----:B------:R-:W-:-:S13]  /*0590*/  ISETP.GT.AND P1, PT, R10, 0xc, PT ;  /* 0x0000000c0a00780c */ /* 0x000fda0003f24270 */
[----:B------:R-:W-:Y:S05]  /*05a0*/  @!P1 BRA `(.L_x_10) ;  /* 0x0000000000709947 */ /* 0x000fea0003800000 */
[----:B------:R-:W-:-:S13]  /*05b0*/  PLOP3.LUT P0, PT, PT, PT, PT, 0x8, 0x80 ;  /* 0x000000000080781c */ /* 0x000fda0003f0e170 */
.L_x_11:
[C---:B0-----:R-:W-:Y:S01]  /*05c0*/  VIADD R13, R9.reuse, 0x4 ;  /* 0x00000004090d7836 */ /* 0x041fe20000000000 */
[C---:B------:R-:W-:Y:S01]  /*05d0*/  IADD3 R15, PT, PT, R9.reuse, 0x8, RZ ;  /* 0x00000008090f7810 */ /* 0x040fe20007ffe0ff */
[C---:B------:R-:W-:Y:S01]  /*05e0*/  VIADD R17, R9.reuse, 0xc ;  /* 0x0000000c09117836 */ /* 0x040fe20000000000 */
[----:B------:R-:W-:Y:S01]  /*05f0*/  IADD3 R8, PT, PT, R8, 0x10, RZ ;  /* 0x0000001008087810 */ /* 0x000fe20007ffe0ff */
[----:B------:R-:W-:-:S03]  /*0600*/  IMAD.WIDE R10, R9, 0x4, R4 ;  /* 0x00000004090a7825 */ /* 0x000fc600078e0204 */
[----:B------:R-:W-:Y:S01]  /*0610*/  ISETP.GE.AND P1, PT, R8, -0xc, PT ;  /* 0xfffffff40800780c */ /* 0x000fe20003f26270 */
[--C-:B------:R-:W-:Y:S01]  /*0620*/  IMAD.WIDE R12, R13, 0x4, R4.reuse ;  /* 0x000000040d0c7825 */ /* 0x100fe200078e0204 */
[----:B------:R0:W-:Y:S03]  /*0630*/  STG.E desc[UR6][R10.64+-0x8], RZ ;  /* 0xfffff8ff0a007986 */ /* 0x0001e6000c101906 */
[--C-:B------:R-:W-:Y:S01]  /*0640*/  IMAD.WIDE R14, R15, 0x4, R4.reuse ;  /* 0x000000040f0e7825 */ /* 0x100fe200078e0204 */
[----:B------:R0:W-:Y:S03]  /*0650*/  STG.E desc[UR6][R10.64+-0x4], RZ ;  /* 0xfffffcff0a007986 */ /* 0x0001e6000c101906 */
[----:B------:R-:W-:Y:S01]  /*0660*/  IMAD.WIDE R16, R17, 0x4, R4 ;  /* 0x0000000411107825 */ /* 0x000fe200078e0204 */
[----:B------:R0:W-:Y:S03]  /*0670*/  STG.E desc[UR6][R10.64], RZ ;  /* 0x000000ff0a007986 */ /* 0x0001e6000c101906 */
[----:B------:R-:W-:Y:S01]  /*0680*/  VIADD R9, R9, 0x10 ;  /* 0x0000001009097836 */ /* 0x000fe20000000000 */
[----:B------:R0:W-:Y:S04]  /*0690*/  STG.E desc[UR6][R10.64+0x4], RZ ;  /* 0x000004ff0a007986 */ /* 0x0001e8000c101906 */
        /* <DEDUP_REMOVED lines=11> */
[----:B------:R0:W-:Y:S01]  /*0750*/  STG.E desc[UR6][R16.64+0x4], RZ ;  /* 0x000004ff10007986 */ /* 0x0001e2000c101906 */
[----:B------:R-:W-:Y:S05]  /*0760*/  @!P1 BRA `(.L_x_11) ;  /* 0xfffffffc00949947 */ /* 0x000fea000383ffff */
.L_x_10:
[----:B------:R-:W-:Y:S05]  /*0770*/  BSYNC.RECONVERGENT B2 ;  /* 0x0000000000027941 */ /* 0x000fea0003800200 */
.L_x_9:
[----:B0-----:R-:W-:Y:S01]  /*0780*/  IADD3 R10, PT, PT, -R8, RZ, RZ ;  /* 0x000000ff080a7210 */ /* 0x001fe20007ffe1ff */
[----:B------:R-:W-:Y:S03]  /*0790*/  BSSY.RECONVERGENT B2, `(.L_x_12) ;  /* 0x0000011000027945 */ /* 0x000fe60003800200 */
[----:B------:R-:W-:-:S13]  /*07a0*/  ISETP.GT.AND P1, PT, R10, 0x4, PT ;  /* 0x000000040a00780c */ /* 0x000fda0003f24270 */
[----:B------:R-:W-:Y:S05]  /*07b0*/  @!P1 BRA `(.L_x_13) ;  /* 0x0000000000389947 */ /* 0x000fea0003800000 */
[C---:B------:R-:W-:Y:S01]  /*07c0*/  VIADD R13, R9.reuse, 0x4 ;  /* 0x00000004090d7836 */ /* 0x040fe20000000000 */
[----:B------:R-:W-:Y:S01]  /*07d0*/  PLOP3.LUT P0, PT, PT, PT, PT, 0x8, 0x80 ;  /* 0x000000000080781c */ /* 0x000fe20003f0e170 */
[----:B------:R-:W-:Y:S01]  /*07e0*/  IMAD.WIDE R10, R9, 0x4, R4 ;  /* 0x00000004090a7825 */ /* 0x000fe200078e0204 */
[----:B------:R-:W-:-:S03]  /*07f0*/  IADD3 R8, PT, PT, R8, 0x8, RZ ;  /* 0x0000000808087810 */ /* 0x000fc60007ffe0ff */
        /* <DEDUP_REMOVED lines=9> */
[----:B------:R0:W-:Y:S02]  /*0890*/  STG.E desc[UR6][R12.64+0x4], RZ ;  /* 0x000004ff0c007986 */ /* 0x0001e4000c101906 */
.L_x_13:
[----:B------:R-:W-:Y:S05]  /*08a0*/  BSYNC.RECONVERGENT B2 ;  /* 0x0000000000027941 */ /* 0x000fea0003800200 */
.L_x_12:
[----:B------:R-:W-:-:S13]  /*08b0*/  ISETP.NE.OR P0, PT, R8, RZ, P0 ;  /* 0x000000ff0800720c */ /* 0x000fda0000705670 */
[----:B------:R-:W-:Y:S05]  /*08c0*/  @!P0 BREAK.RELIABLE B0 ;  /* 0x0000000000008942 */ /* 0x000fea0003800100 */
[----:B------:R-:W-:Y:S05]  /*08d0*/  @!P0 BRA `(.L_x_6) ;  /* 0x0000000000288947 */ /* 0x000fea0003800000 */
.L_x_8:
[----:B------:R-:W-:Y:S05]  /*08e0*/  BSYNC.RELIABLE B0 ;  /* 0x0000000000007941 */ /* 0x000fea0003800100 */
.L_x_7:
[----:B01----:R-:W-:Y:S01]  /*08f0*/  IMAD.WIDE R10, R9, 0x4, R4 ;  /* 0x00000004090a7825 */ /* 0x003fe200078e0204 */
[----:B------:R-:W-:-:S03]  /*0900*/  IADD3 R8, PT, PT, R8, 0x4, RZ ;  /* 0x0000000408087810 */ /* 0x000fc60007ffe0ff */
[----:B------:R-:W-:Y:S01]  /*0910*/  VIADD R9, R9, 0x4 ;  /* 0x0000000409097836 */ /* 0x000fe20000000000 */
[----:B------:R1:W-:Y:S01]  /*0920*/  STG.E desc[UR6][R10.64+-0x8], RZ ;  /* 0xfffff8ff0a007986 */ /* 0x0003e2000c101906 */
[----:B------:R-:W-:-:S03]  /*0930*/  ISETP.NE.AND P0, PT, R8, RZ, PT ;  /* 0x000000ff0800720c */ /* 0x000fc60003f05270 */
[----:B------:R1:W-:Y:S04]  /*0940*/  STG.E desc[UR6][R10.64+-0x4], RZ ;  /* 0xfffffcff0a007986 */ /* 0x0003e8000c101906 */
[----:B------:R1:W-:Y:S04]  /*0950*/  STG.E desc[UR6][R10.64], RZ ;  /* 0x000000ff0a007986 */ /* 0x0003e8000c101906 */
[----:B------:R1:W-:Y:S02]  /*0960*/  STG.E desc[UR6][R10.64+0x4], RZ ;  /* 0x000004ff0a007986 */ /* 0x0003e4000c101906 */
[----:B------:R-:W-:Y:S05]  /*0970*/  @P0 BRA `(.L_x_7) ;  /* 0xfffffffc00dc0947 */ /* 0x000fea000383ffff */
.L_x_6:
[----:B------:R-:W-:Y:S05]  /*0980*/  BSYNC.RECONVERGENT B1 ;  /* 0x0000000000017941 */ /* 0x000fea0003800200 */
.L_x_5:
[----:B------:R-:W-:Y:S05]  /*0990*/  WARPSYNC.ALL ;  /* 0x0000000000007948 */ /* 0x000fea0003800000 */
[----:B------:R-:W-:-:S13]  /*09a0*/  ISETP.NE.AND P0, PT, R6, RZ, PT ;  /* 0x000000ff0600720c */ /* 0x000fda0003f05270 */
[----:B------:R-:W-:Y:S05]  /*09b0*/  @!P0 EXIT ;  /* 0x000000000000894d */ /* 0x000fea0003800000 */
[----:B------:R-:W-:Y:S01]  /*09c0*/  IADD3 R7, PT, PT, R0, R7, RZ ;  /* 0x0000000700077210 */ /* 0x000fe20007ffe0ff */
[----:B------:R-:W-:-:S07]  /*09d0*/  IMAD.MOV R6, RZ, RZ, -R6 ;  /* 0x000000ffff067224 */ /* 0x000fce00078e0a06 */
.L_x_14:
[----:B------:R-:W-:Y:S01]  /*09e0*/  IMAD.WIDE R4, R7, 0x4, R2 ;  /* 0x0000000407047825 */ /* 0x000fe200078e0202 */
[----:B------:R-:W-:-:S03]  /*09f0*/  IADD3 R6, PT, PT, R6, 0x1, RZ ;  /* 0x0000000106067810 */ /* 0x000fc60007ffe0ff */
[----:B------:R-:W-:Y:S01]  /*0a00*/  VIADD R7, R7, 0x1 ;  /* 0x0000000107077836 */ /* 0x000fe20000000000 */
[----:B------:R2:W-:Y:S01]  /*0a10*/  STG.E desc[UR6][R4.64], RZ ;  /* 0x000000ff04007986 */ /* 0x0005e2000c101906 */
[----:B------:R-:W-:-:S13]  /*0a20*/  ISETP.NE.AND P0, PT, R6, RZ, PT ;  /* 0x000000ff0600720c */ /* 0x000fda0003f05270 */
[----:B--2---:R-:W-:Y:S05]  /*0a30*/  @P0 BRA `(.L_x_14) ;  /* 0xfffffffc00e80947 */ /* 0x004fea000383ffff */
[----:B------:R-:W-:Y:S05]  /*0a40*/  EXIT ;  /* 0x000000000000794d */ /* 0x000fea0003800000 */
.L_x_15:
[----:B------:R-:W-:-:S00]  /*0a50*/  BRA `(.L_x_15) ;  /* 0xfffffffc00fc7947 */ /* 0x000fc0000383ffff */
[----:B------:R-:W-:-:S00]  /*0a60*/  NOP ;  /* 0x0000000000007918 */ /* 0x000fc00000000000 */
        /* <DEDUP_REMOVED lines=9> */
.L_x_16:


//--------------------- .nv.shared.reserved.0     --------------------------
	.section	.nv.shared.reserved.0,"aw",@nobits
	.weak		__nv_reservedSMEM_offset_0_alias
	.size		__nv_reservedSMEM_offset_0_alias, 0, 64
	.other		__nv_reservedSMEM_offset_0_alias,@"STO_CUDA_RESERVED_SHARED STV_DEFAULT"
__nv_reservedSMEM_offset_0_alias:
	.zero		0
	.zero		64


//--------------------- .nv.constant0._Z12mandelKernelffffiiimPii --------------------------
	.section	.nv.constant0._Z12mandelKernelffffiiimPii,"a",@progbits
	.sectionflags	@""
	.align	4
.nv.constant0._Z12mandelKernelffffiiimPii:
	.zero		948


//--------------------- SYMBOLS --------------------------

	.type		.nv.reservedSmem.offset0,@object
	.size		.nv.reservedSmem.offset0,0x4
